//
// Generated by NVIDIA NVVM Compiler
//
// Compiler Build ID: CL-36424714
// Cuda compilation tools, release 13.0, V13.0.88
// Based on NVVM 20.0.0
//

.version 9.0
.target sm_100
.address_size 64

	// .globl	_Z12helloFromGPUv
.extern .func  (.param .b32 func_retval0) vprintf
(
	.param .b64 vprintf_param_0,
	.param .b64 vprintf_param_1
)
;
.global .align 1 .b8 $str[53] = {72, 101, 108, 108, 111, 32, 102, 114, 111, 109, 32, 116, 104, 114, 101, 97, 100, 32, 37, 100, 32, 105, 110, 32, 98, 108, 111, 99, 107, 32, 37, 100, 32, 40, 103, 108, 111, 98, 97, 108, 32, 116, 104, 114, 101, 97, 100, 32, 37, 100, 41, 10};
.global .align 1 .b8 $str$1[33] = {71, 80, 85, 58, 32, 67, 91, 37, 100, 93, 32, 61, 32, 37, 46, 50, 102, 32, 43, 32, 37, 46, 50, 102, 32, 61, 32, 37, 46, 50, 102, 10};

.visible .entry _Z12helloFromGPUv()
{
	.local .align 8 .b8 	__local_depot0[16];
	.reg .b64 	%SP;
	.reg .b64 	%SPL;
	.reg .b32 	%r<7>;
	.reg .b64 	%rd<5>;

	mov.u64 	%SPL, __local_depot0;
	cvta.local.u64 	%SP, %SPL;
	add.u64 	%rd1, %SP, 0;
	add.u64 	%rd2, %SPL, 0;
	mov.u32 	%r1, %ctaid.x;
	mov.u32 	%r2, %ntid.x;
	mov.u32 	%r3, %tid.x;
	mad.lo.s32 	%r4, %r1, %r2, %r3;
	st.local.v2.u32 	[%rd2], {%r3, %r1};
	st.local.u32 	[%rd2+8], %r4;
	mov.u64 	%rd3, $str;
	cvta.global.u64 	%rd4, %rd3;
	{ // callseq 0, 0
	.param .b64 param0;
	st.param.b64 	[param0], %rd4;
	.param .b64 param1;
	st.param.b64 	[param1], %rd1;
	.param .b32 retval0;
	call.uni (retval0), 
	vprintf, 
	(
	param0, 
	param1
	);
	ld.param.b32 	%r5, [retval0];
	} // callseq 0
	ret;

}
	// .globl	_Z9vectorAddPKfS0_Pfi
.visible .entry _Z9vectorAddPKfS0_Pfi(
	.param .u64 .ptr .align 1 _Z9vectorAddPKfS0_Pfi_param_0,
	.param .u64 .ptr .align 1 _Z9vectorAddPKfS0_Pfi_param_1,
	.param .u64 .ptr .align 1 _Z9vectorAddPKfS0_Pfi_param_2,
	.param .u32 _Z9vectorAddPKfS0_Pfi_param_3
)
{
	.local .align 16 .b8 	__local_depot1[32];
	.reg .b64 	%SP;
	.reg .b64 	%SPL;
	.reg .pred 	%p<3>;
	.reg .b32 	%r<8>;
	.reg .b32 	%f<6>;
	.reg .b64 	%rd<15>;
	.reg .b64 	%fd<4>;

	mov.u64 	%SPL, __local_depot1;
	cvta.local.u64 	%SP, %SPL;
	ld.param.u64 	%rd3, [_Z9vectorAddPKfS0_Pfi_param_0];
	ld.param.u64 	%rd4, [_Z9vectorAddPKfS0_Pfi_param_1];
	ld.param.u64 	%rd5, [_Z9vectorAddPKfS0_Pfi_param_2];
	ld.param.u32 	%r2, [_Z9vectorAddPKfS0_Pfi_param_3];
	mov.u32 	%r3, %ctaid.x;
	mov.u32 	%r4, %ntid.x;
	mov.u32 	%r5, %tid.x;
	mad.lo.s32 	%r1, %r3, %r4, %r5;
	setp.ge.s32 	%p1, %r1, %r2;
	@%p1 bra 	$L__BB1_3;
	cvta.to.global.u64 	%rd6, %rd3;
	cvta.to.global.u64 	%rd7, %rd4;
	cvta.to.global.u64 	%rd8, %rd5;
	mul.wide.s32 	%rd9, %r1, 4;
	add.s64 	%rd1, %rd6, %rd9;
	ld.global.f32 	%f2, [%rd1];
	add.s64 	%rd2, %rd7, %rd9;
	ld.global.f32 	%f3, [%rd2];
	add.f32 	%f1, %f2, %f3;
	add.s64 	%rd10, %rd8, %rd9;
	st.global.f32 	[%rd10], %f1;
	setp.gt.s32 	%p2, %r1, 9;
	@%p2 bra 	$L__BB1_3;
	add.u64 	%rd11, %SP, 0;
	add.u64 	%rd12, %SPL, 0;
	ld.global.f32 	%f4, [%rd1];
	cvt.f64.f32 	%fd1, %f4;
	ld.global.f32 	%f5, [%rd2];
	cvt.f64.f32 	%fd2, %f5;
	cvt.f64.f32 	%fd3, %f1;
	st.local.u32 	[%rd12], %r1;
	st.local.f64 	[%rd12+8], %fd1;
	st.local.v2.f64 	[%rd12+16], {%fd2, %fd3};
	mov.u64 	%rd13, $str$1;
	cvta.global.u64 	%rd14, %rd13;
	{ // callseq 1, 0
	.param .b64 param0;
	st.param.b64 	[param0], %rd14;
	.param .b64 param1;
	st.param.b64 	[param1], %rd11;
	.param .b32 retval0;
	call.uni (retval0), 
	vprintf, 
	(
	param0, 
	param1
	);
	ld.param.b32 	%r6, [retval0];
	} // callseq 1
$L__BB1_3:
	ret;

}


// ===== COMPILED SASS (sm_100) =====

	.target	sm_100

	.elftype	@"ET_EXEC"


//--------------------- .note.nv.tkinfo           --------------------------
	.section	.note.nv.tkinfo,"",@"SHT_NOTE"
	.sectionflags	@"SHF_NOTE_NV_TKINFO"
	.tkinfo
        /*0018*/ 	.word	0x00000002
        /*0030*/ 	.string	""
        /*0030*/ 	.string	"ptxas"
        /*0030*/ 	.string	"Cuda compilation tools, release 13.0, V13.0.88"
        /*0030*/ 	.string	"Build cuda_13.0.r13.0/compiler.36424714_0"
        /*0030*/ 	.string	"-arch sm_100 -m 64 "



//--------------------- .note.nv.cuinfo           --------------------------
	.section	.note.nv.cuinfo,"",@"SHT_NOTE"
	.sectionflags	@"SHF_NOTE_NV_CUINFO"
        /*0018*/ 	.short	0x0002
        /*001a*/ 	.short	0x0064
        /*001c*/ 	.short	0x0082
	.zero		2


//--------------------- .nv.info                  --------------------------
	.section	.nv.info,"",@"SHT_CUDA_INFO"
	.align	4


	//----- nvinfo : EIATTR_REGCOUNT
	.align		4
        /*0000*/ 	.byte	0x04, 0x2f
        /*0002*/ 	.short	(.L_3 - .L_2)
	.align		4
.L_2:
        /*0004*/ 	.word	index@(_Z12helloFromGPUv)
        /*0008*/ 	.word	0x00000018


	//----- nvinfo : EIATTR_FRAME_SIZE
	.align		4
.L_3:
        /*000c*/ 	.byte	0x04, 0x11
        /*000e*/ 	.short	(.L_5 - .L_4)
	.align		4
.L_4:
        /*0010*/ 	.word	index@(_Z12helloFromGPUv)
        /*0014*/ 	.word	0x00000010


	//----- nvinfo : EIATTR_REGCOUNT
	.align		4
.L_5:
        /*0018*/ 	.byte	0x04, 0x2f
        /*001a*/ 	.short	(.L_7 - .L_6)
	.align		4
.L_6:
        /*001c*/ 	.word	index@(_Z9vectorAddPKfS0_Pfi)
        /*0020*/ 	.word	0x00000018


	//----- nvinfo : EIATTR_FRAME_SIZE
	.align		4
.L_7:
        /*0024*/ 	.byte	0x04, 0x11
        /*0026*/ 	.short	(.L_9 - .L_8)
	.align		4
.L_8:
        /*0028*/ 	.word	index@(_Z9vectorAddPKfS0_Pfi)
        /*002c*/ 	.word	0x00000020


	//----- nvinfo : EIATTR_MIN_STACK_SIZE
	.align		4
.L_9:
        /*0030*/ 	.byte	0x04, 0x12
        /*0032*/ 	.short	(.L_11 - .L_10)
	.align		4
.L_10:
        /*0034*/ 	.word	index@(_Z9vectorAddPKfS0_Pfi)
        /*0038*/ 	.word	0x00000020


	//----- nvinfo : EIATTR_MIN_STACK_SIZE
	.align		4
.L_11:
        /*003c*/ 	.byte	0x04, 0x12
        /*003e*/ 	.short	(.L_13 - .L_12)
	.align		4
.L_12:
        /*0040*/ 	.word	index@(_Z12helloFromGPUv)
        /*0044*/ 	.word	0x00000010
.L_13:


//--------------------- .nv.compat                --------------------------
	.section	.nv.compat,"",@"SHT_CUDA_COMPAT_INFO"
	.align	4
        /*0000*/ 	.byte	0x02, 0x09, 0x00, 0x00, 0x02, 0x02, 0x01, 0x00, 0x02, 0x05, 0x05, 0x00, 0x03, 0x07, 0x01, 0x01
        /*0010*/ 	.byte	0x02, 0x03, 0x00, 0x00, 0x02, 0x06, 0x01, 0x00, 0x04, 0x0b, 0x08, 0x00, 0x09, 0x00, 0x00, 0x00
        /*0020*/ 	.byte	0x00, 0x00, 0x00, 0x00


//--------------------- .nv.info._Z9vectorAddPKfS0_Pfi --------------------------
	.section	.nv.info._Z9vectorAddPKfS0_Pfi,"",@"SHT_CUDA_INFO"
	.sectionflags	@""
	.align	4


	//----- nvinfo : EIATTR_CUDA_API_VERSION
	.align		4
        /*0000*/ 	.byte	0x04, 0x37
        /*0002*/ 	.short	(.L_15 - .L_14)
.L_14:
        /*0004*/ 	.word	0x00000082


	//----- nvinfo : EIATTR_KPARAM_INFO
	.align		4
.L_15:
        /*0008*/ 	.byte	0x04, 0x17
        /*000a*/ 	.short	(.L_17 - .L_16)
.L_16:
        /*000c*/ 	.word	0x00000000
        /*0010*/ 	.short	0x0003
        /*0012*/ 	.short	0x0018
        /*0014*/ 	.byte	0x00, 0xf0, 0x11, 0x00


	//----- nvinfo : EIATTR_KPARAM_INFO
	.align		4
.L_17:
        /*0018*/ 	.byte	0x04, 0x17
        /*001a*/ 	.short	(.L_19 - .L_18)
.L_18:
        /*001c*/ 	.word	0x00000000
        /*0020*/ 	.short	0x0002
        /*0022*/ 	.short	0x0010
        /*0024*/ 	.byte	0x00, 0xf5, 0x21, 0x00


	//----- nvinfo : EIATTR_KPARAM_INFO
	.align		4
.L_19:
        /*0028*/ 	.byte	0x04, 0x17
        /*002a*/ 	.short	(.L_21 - .L_20)
.L_20:
        /*002c*/ 	.word	0x00000000
        /*0030*/ 	.short	0x0001
        /*0032*/ 	.short	0x0008
        /*0034*/ 	.byte	0x00, 0xf5, 0x21, 0x00


	//----- nvinfo : EIATTR_KPARAM_INFO
	.align		4
.L_21:
        /*0038*/ 	.byte	0x04, 0x17
        /*003a*/ 	.short	(.L_23 - .L_22)
.L_22:
        /*003c*/ 	.word	0x00000000
        /*0040*/ 	.short	0x0000
        /*0042*/ 	.short	0x0000
        /*0044*/ 	.byte	0x00, 0xf5, 0x21, 0x00


	//----- nvinfo : EIATTR_SPARSE_MMA_MASK
	.align		4
.L_23:
        /*0048*/ 	.byte	0x03, 0x50
        /*004a*/ 	.short	0x0000


	//----- nvinfo : EIATTR_MAXREG_COUNT
	.align		4
        /*004c*/ 	.byte	0x03, 0x1b
        /*004e*/ 	.short	0x00ff


	//----- nvinfo : EIATTR_EXTERNS
	.align		4
        /*0050*/ 	.byte	0x04, 0x0f
        /*0052*/ 	.short	(.L_25 - .L_24)


	//   ....[0]....
	.align		4
.L_24:
        /*0054*/ 	.word	index@(vprintf)


	//----- nvinfo : EIATTR_MERCURY_ISA_VERSION
	.align		4
.L_25:
        /*0058*/ 	.byte	0x03, 0x5f
        /*005a*/ 	.short	0x0101


	//----- nvinfo : EIATTR_VRC_CTA_INIT_COUNT
	.align		4
        /*005c*/ 	.byte	0x02, 0x4a
	.zero		1
	.zero		1


	//----- nvinfo : EIATTR_SYSCALL_OFFSETS
	.align		4
        /*0060*/ 	.byte	0x04, 0x46
        /*0062*/ 	.short	(.L_27 - .L_26)


	//   ....[0]....
.L_26:
        /*0064*/ 	.word	0x00000280


	//----- nvinfo : EIATTR_EXIT_INSTR_OFFSETS
	.align		4
.L_27:
        /*0068*/ 	.byte	0x04, 0x1c
        /*006a*/ 	.short	(.L_29 - .L_28)


	//   ....[0]....
.L_28:
        /*006c*/ 	.word	0x000000c0


	//   ....[1]....
        /*0070*/ 	.word	0x00000190


	//   ....[2]....
        /*0074*/ 	.word	0x00000290


	//----- nvinfo : EIATTR_CRS_STACK_SIZE
	.align		4
.L_29:
        /*0078*/ 	.byte	0x04, 0x1e
        /*007a*/ 	.short	(.L_31 - .L_30)
.L_30:
        /*007c*/ 	.word	0x00000000


	//----- nvinfo : EIATTR_CBANK_PARAM_SIZE
	.align		4
.L_31:
        /*0080*/ 	.byte	0x03, 0x19
        /*0082*/ 	.short	0x001c


	//----- nvinfo : EIATTR_PARAM_CBANK
	.align		4
        /*0084*/ 	.byte	0x04, 0x0a
        /*0086*/ 	.short	(.L_33 - .L_32)
	.align		4
.L_32:
        /*0088*/ 	.word	index@(.nv.constant0._Z9vectorAddPKfS0_Pfi)
        /*008c*/ 	.short	0x0380
        /*008e*/ 	.short	0x001c


	//----- nvinfo : EIATTR_SW_WAR
	.align		4
.L_33:
        /*0090*/ 	.byte	0x04, 0x36
        /*0092*/ 	.short	(.L_35 - .L_34)
.L_34:
        /*0094*/ 	.word	0x00000008
.L_35:


//--------------------- .nv.info._Z12helloFromGPUv --------------------------
	.section	.nv.info._Z12helloFromGPUv,"",@"SHT_CUDA_INFO"
	.sectionflags	@""
	.align	4


	//----- nvinfo : EIATTR_CUDA_API_VERSION
	.align		4
        /*0000*/ 	.byte	0x04, 0x37
        /*0002*/ 	.short	(.L_37 - .L_36)
.L_36:
        /*0004*/ 	.word	0x00000082


	//----- nvinfo : EIATTR_SPARSE_MMA_MASK
	.align		4
.L_37:
        /*0008*/ 	.byte	0x03, 0x50
        /*000a*/ 	.short	0x0000


	//----- nvinfo : EIATTR_MAXREG_COUNT
	.align		4
        /*000c*/ 	.byte	0x03, 0x1b
        /*000e*/ 	.short	0x00ff


	//----- nvinfo : EIATTR_EXTERNS
	.align		4
        /*0010*/ 	.byte	0x04, 0x0f
        /*0012*/ 	.short	(.L_39 - .L_38)


	//   ....[0]....
	.align		4
.L_38:
        /*0014*/ 	.word	index@(vprintf)


	//----- nvinfo : EIATTR_MERCURY_ISA_VERSION
	.align		4
.L_39:
        /*0018*/ 	.byte	0x03, 0x5f
        /*001a*/ 	.short	0x0101


	//----- nvinfo : EIATTR_VRC_CTA_INIT_COUNT
	.align		4
        /*001c*/ 	.byte	0x02, 0x4a
	.zero		1
	.zero		1


	//----- nvinfo : EIATTR_SYSCALL_OFFSETS
	.align		4
        /*0020*/ 	.byte	0x04, 0x46
        /*0022*/ 	.short	(.L_41 - .L_40)


	//   ....[0]....
.L_40:
        /*0024*/ 	.word	0x00000120


	//----- nvinfo : EIATTR_EXIT_INSTR_OFFSETS
	.align		4
.L_41:
        /*0028*/ 	.byte	0x04, 0x1c
        /*002a*/ 	.short	(.L_43 - .L_42)


	//   ....[0]....
.L_42:
        /*002c*/ 	.word	0x00000130


	//----- nvinfo : EIATTR_SW_WAR
	.align		4
.L_43:
        /*0030*/ 	.byte	0x04, 0x36
        /*0032*/ 	.short	(.L_45 - .L_44)
.L_44:
        /*0034*/ 	.word	0x00000008
.L_45:


//--------------------- .nv.callgraph             --------------------------
	.section	.nv.callgraph,"",@"SHT_CUDA_CALLGRAPH"
	.align	4
	.sectionentsize	8
	.align		4
        /*0000*/ 	.word	0x00000000
	.align		4
        /*0004*/ 	.word	0xffffffff
	.align		4
        /*0008*/ 	.word	index@(_Z9vectorAddPKfS0_Pfi)
	.align		4
        /*000c*/ 	.word	index@(vprintf)
	.align		4
        /*0010*/ 	.word	index@(_Z12helloFromGPUv)
	.align		4
        /*0014*/ 	.word	index@(vprintf)
	.align		4
        /*0018*/ 	.word	0x00000000
	.align		4
        /*001c*/ 	.word	0xfffffffe
	.align		4
        /*0020*/ 	.word	0x00000000
	.align		4
        /*0024*/ 	.word	0xfffffffd
	.align		4
        /*0028*/ 	.word	0x00000000
	.align		4
        /*002c*/ 	.word	0xfffffffc


//--------------------- .nv.constant4             --------------------------
	.section	.nv.constant4,"a",@progbits
	.align	8
	.align		8
.nv.constant4:
        /*0000*/ 	.dword	vprintf
	.align		8
        /*0008*/ 	.dword	$str
	.align		8
        /*0010*/ 	.dword	$str$1


//--------------------- .text._Z9vectorAddPKfS0_Pfi --------------------------
	.section	.text._Z9vectorAddPKfS0_Pfi,"ax",@progbits
	.align	128
        .global         _Z9vectorAddPKfS0_Pfi
        .type           _Z9vectorAddPKfS0_Pfi,@function
        .size           _Z9vectorAddPKfS0_Pfi,(.L_x_4 - _Z9vectorAddPKfS0_Pfi)
        .other          _Z9vectorAddPKfS0_Pfi,@"STO_CUDA_ENTRY STV_DEFAULT"
_Z9vectorAddPKfS0_Pfi:
.text._Z9vectorAddPKfS0_Pfi:
[----:B------:R-:W0:Y:S01]  /*0000*/  LDC R1, c[0x0][0x37c] ;  /* 0x0000df00ff017b82 */ /* 0x000e220000000800 */
[----:B------:R-:W1:Y:S01]  /*0010*/  S2R R3, SR_TID.X ;  /* 0x0000000000037919 */ /* 0x000e620000002100 */
[----:B------:R-:W2:Y:S06]  /*0020*/  LDCU UR5, c[0x0][0x2fc] ;  /* 0x00005f80ff0577ac */ /* 0x000eac0008000800 */
[----:B------:R-:W1:Y:S01]  /*0030*/  S2UR UR6, SR_CTAID.X ;  /* 0x00000000000679c3 */ /* 0x000e620000002500 */
[----:B0-----:R-:W-:Y:S01]  /*0040*/  VIADD R1, R1, 0xffffffe0 ;  /* 0xffffffe001017836 */ /* 0x001fe20000000000 */
[----:B------:R-:W0:Y:S01]  /*0050*/  LDCU UR7, c[0x0][0x398] ;  /* 0x00007300ff0777ac */ /* 0x000e220008000800 */
[----:B------:R-:W3:Y:S05]  /*0060*/  LDCU UR4, c[0x0][0x2f8] ;  /* 0x00005f00ff0477ac */ /* 0x000eea0008000800 */
[----:B------:R-:W1:Y:S01]  /*0070*/  LDC R0, c[0x0][0x360] ;  /* 0x0000d800ff007b82 */ /* 0x000e620000000800 */
[----:B---3--:R-:W-:-:S05]  /*0080*/  IADD3 R6, P1, PT, R1, UR4, RZ ;  /* 0x0000000401067c10 */ /* 0x008fca000ff3e0ff */
[----:B--2---:R-:W-:Y:S02]  /*0090*/  IMAD.X R7, RZ, RZ, UR5, P1 ;  /* 0x00000005ff077e24 */ /* 0x004fe400088e06ff */
[----:B-1----:R-:W-:-:S05]  /*00a0*/  IMAD R0, R0, UR6, R3 ;  /* 0x0000000600007c24 */ /* 0x002fca000f8e0203 */
[----:B0-----:R-:W-:-:S13]  /*00b0*/  ISETP.GE.AND P0, PT, R0, UR7, PT ;  /* 0x0000000700007c0c */ /* 0x001fda000bf06270 */
[----:B------:R-:W-:Y:S05]  /*00c0*/  @P0 EXIT ;  /* 0x000000000000094d */ /* 0x000fea0003800000 */
[----:B------:R-:W0:Y:S01]  /*00d0*/  LDC.64 R4, c[0x0][0x380] ;  /* 0x0000e000ff047b82 */ /* 0x000e220000000a00 */
[----:B------:R-:W1:Y:S07]  /*00e0*/  LDCU.64 UR4, c[0x0][0x358] ;  /* 0x00006b00ff0477ac */ /* 0x000e6e0008000a00 */
[----:B------:R-:W2:Y:S08]  /*00f0*/  LDC.64 R2, c[0x0][0x388] ;  /* 0x0000e200ff027b82 */ /* 0x000eb00000000a00 */
[----:B------:R-:W3:Y:S01]  /*0100*/  LDC.64 R8, c[0x0][0x390] ;  /* 0x0000e400ff087b82 */ /* 0x000ee20000000a00 */
[----:B0-----:R-:W-:-:S05]  /*0110*/  IMAD.WIDE R4, R0, 0x4, R4 ;  /* 0x0000000400047825 */ /* 0x001fca00078e0204 */
[----:B-1----:R-:W4:Y:S01]  /*0120*/  LDG.E R10, desc[UR4][R4.64] ;  /* 0x00000004040a7981 */ /* 0x002f22000c1e1900 */
[----:B--2---:R-:W-:-:S05]  /*0130*/  IMAD.WIDE R2, R0, 0x4, R2 ;  /* 0x0000000400027825 */ /* 0x004fca00078e0202 */
[----:B------:R-:W4:Y:S01]  /*0140*/  LDG.E R11, desc[UR4][R2.64] ;  /* 0x00000004020b7981 */ /* 0x000f22000c1e1900 */
[C---:B------:R-:W-:Y:S01]  /*0150*/  ISETP.GT.AND P0, PT, R0.reuse, 0x9, PT ;  /* 0x000000090000780c */ /* 0x040fe20003f04270 */
[----:B---3--:R-:W-:-:S04]  /*0160*/  IMAD.WIDE R8, R0, 0x4, R8 ;  /* 0x0000000400087825 */ /* 0x008fc800078e0208 */
[----:B----4-:R-:W-:-:S05]  /*0170*/  FADD R10, R10, R11 ;  /* 0x0000000b0a0a7221 */ /* 0x010fca0000000000 */
[----:B------:R0:W-:Y:S03]  /*0180*/  STG.E desc[UR4][R8.64], R10 ;  /* 0x0000000a08007986 */ /* 0x0001e6000c101904 */
[----:B------:R-:W-:Y:S05]  /*0190*/  @P0 EXIT ;  /* 0x000000000000094d */ /* 0x000fea0003800000 */
[----:B------:R1:W2:Y:S04]  /*01a0*/  LDG.E R12, desc[UR4][R4.64] ;  /* 0x00000004040c7981 */ /* 0x0002a8000c1e1900 */
[----:B0-----:R-:W3:Y:S01]  /*01b0*/  LDG.E R8, desc[UR4][R2.64] ;  /* 0x0000000402087981 */ /* 0x001ee2000c1e1900 */
[----:B------:R-:W-:Y:S01]  /*01c0*/  F2F.F64.F32 R10, R10 ;  /* 0x0000000a000a7310 */ /* 0x000fe20000201800 */
[----:B------:R-:W-:Y:S01]  /*01d0*/  MOV R14, 0x0 ;  /* 0x00000000000e7802 */ /* 0x000fe20000000f00 */
[----:B------:R-:W1:Y:S01]  /*01e0*/  LDCU.64 UR4, c[0x4][0x10] ;  /* 0x01000200ff0477ac */ /* 0x000e620008000a00 */
[----:B------:R0:W-:Y:S04]  /*01f0*/  STL [R1], R0 ;  /* 0x0000000001007387 */ /* 0x0001e80000100800 */
[----:B------:R-:W4:Y:S01]  /*0200*/  LDC.64 R14, c[0x4][R14] ;  /* 0x010000000e0e7b82 */ /* 0x000f220000000a00 */
[----:B-1----:R-:W-:-:S02]  /*0210*/  MOV R4, UR4 ;  /* 0x0000000400047c02 */ /* 0x002fc40008000f00 */
[----:B------:R-:W-:Y:S01]  /*0220*/  MOV R5, UR5 ;  /* 0x0000000500057c02 */ /* 0x000fe20008000f00 */
[----:B--2---:R-:W1:Y:S08]  /*0230*/  F2F.F64.F32 R12, R12 ;  /* 0x0000000c000c7310 */ /* 0x004e700000201800 */
[----:B---3--:R-:W2:Y:S01]  /*0240*/  F2F.F64.F32 R8, R8 ;  /* 0x0000000800087310 */ /* 0x008ea20000201800 */
[----:B-1----:R0:W-:Y:S04]  /*0250*/  STL.64 [R1+0x8], R12 ;  /* 0x0000080c01007387 */ /* 0x0021e80000100a00 */
[----:B--2-4-:R0:W-:Y:S02]  /*0260*/  STL.128 [R1+0x10], R8 ;  /* 0x0000100801007387 */ /* 0x0141e40000100c00 */
[----:B------:R-:W-:-:S07]  /*0270*/  LEPC R20, `(.L_x_0) ;  /* 0x000000001014794e */ /* 0x000fce0000000000 */
[----:B0-----:R-:W-:Y:S05]  /*0280*/  CALL.ABS.NOINC R14 ;  /* 0x000000000e007343 */ /* 0x001fea0003c00000 */
.L_x_0:
[----:B------:R-:W-:Y:S05]  /*0290*/  EXIT ;  /* 0x000000000000794d */ /* 0x000fea0003800000 */
.L_x_1:
[----:B------:R-:W-:-:S00]  /*02a0*/  BRA `(.L_x_1) ;  /* 0xfffffffc00fc7947 */ /* 0x000fc0000383ffff */
[----:B------:R-:W-:-:S00]  /*02b0*/  NOP ;  /* 0x0000000000007918 */ /* 0x000fc00000000000 */
        /* <DEDUP_REMOVED lines=12> */
.L_x_4:


//--------------------- .text._Z12helloFromGPUv   --------------------------
	.section	.text._Z12helloFromGPUv,"ax",@progbits
	.align	128
        .global         _Z12helloFromGPUv
        .type           _Z12helloFromGPUv,@function
        .size           _Z12helloFromGPUv,(.L_x_5 - _Z12helloFromGPUv)
        .other          _Z12helloFromGPUv,@"STO_CUDA_ENTRY STV_DEFAULT"
_Z12helloFromGPUv:
.text._Z12helloFromGPUv:
[----:B------:R-:W0:Y:S01]  /*0000*/  LDC R1, c[0x0][0x37c] ;  /* 0x0000df00ff017b82 */ /* 0x000e220000000800 */
[----:B------:R-:W1:Y:S01]  /*0010*/  S2R R9, SR_CTAID.X ;  /* 0x0000000000097919 */ /* 0x000e620000002500 */
[----:B------:R-:W2:Y:S01]  /*0020*/  LDCU UR5, c[0x0][0x2fc] ;  /* 0x00005f80ff0577ac */ /* 0x000ea20008000800 */
[----:B------:R-:W-:Y:S01]  /*0030*/  MOV R2, 0x0 ;  /* 0x0000000000027802 */ /* 0x000fe20000000f00 */
[----:B0-----:R-:W-:Y:S01]  /*0040*/  VIADD R1, R1, 0xfffffff0 ;  /* 0xfffffff001017836 */ /* 0x001fe20000000000 */
[----:B------:R-:W1:Y:S01]  /*0050*/  S2R R8, SR_TID.X ;  /* 0x0000000000087919 */ /* 0x000e620000002100 */
[----:B------:R-:W1:Y:S03]  /*0060*/  LDCU UR6, c[0x0][0x360] ;  /* 0x00006c00ff0677ac */ /* 0x000e660008000800 */
[----:B------:R-:W0:Y:S01]  /*0070*/  LDC.64 R2, c[0x4][R2] ;  /* 0x0100000002027b82 */ /* 0x000e220000000a00 */
[----:B------:R-:W3:Y:S02]  /*0080*/  LDCU UR4, c[0x0][0x2f8] ;  /* 0x00005f00ff0477ac */ /* 0x000ee40008000800 */
[----:B---3--:R-:W-:-:S05]  /*0090*/  IADD3 R6, P0, PT, R1, UR4, RZ ;  /* 0x0000000401067c10 */ /* 0x008fca000ff1e0ff */
[----:B--2---:R-:W-:Y:S02]  /*00a0*/  IMAD.X R7, RZ, RZ, UR5, P0 ;  /* 0x00000005ff077e24 */ /* 0x004fe400080e06ff */
[----:B-1----:R-:W-:Y:S01]  /*00b0*/  IMAD R0, R9, UR6, R8 ;  /* 0x0000000609007c24 */ /* 0x002fe2000f8e0208 */
[----:B------:R1:W-:Y:S01]  /*00c0*/  STL.64 [R1], R8 ;  /* 0x0000000801007387 */ /* 0x0003e20000100a00 */
[----:B------:R-:W2:Y:S03]  /*00d0*/  LDCU.64 UR6, c[0x4][0x8] ;  /* 0x01000100ff0677ac */ /* 0x000ea60008000a00 */
[----:B------:R1:W-:Y:S01]  /*00e0*/  STL [R1+0x8], R0 ;  /* 0x0000080001007387 */ /* 0x0003e20000100800 */
[----:B--2---:R-:W-:Y:S01]  /*00f0*/  IMAD.U32 R4, RZ, RZ, UR6 ;  /* 0x00000006ff047e24 */ /* 0x004fe2000f8e00ff */
[----:B01----:R-:W-:-:S07]  /*0100*/  MOV R5, UR7 ;  /* 0x0000000700057c02 */ /* 0x003fce0008000f00 */
[----:B------:R-:W-:-:S07]  /*0110*/  LEPC R20, `(.L_x_2) ;  /* 0x000000001014794e */ /* 0x000fce0000000000 */
[----:B------:R-:W-:Y:S05]  /*0120*/  CALL.ABS.NOINC R2 ;  /* 0x0000000002007343 */ /* 0x000fea0003c00000 */
.L_x_2:
[----:B------:R-:W-:Y:S05]  /*0130*/  EXIT ;  /* 0x000000000000794d */ /* 0x000fea0003800000 */
.L_x_3:
        /* <DEDUP_REMOVED lines=12> */
.L_x_5:


//--------------------- .nv.global.init           --------------------------
	.section	.nv.global.init,"aw",@progbits
.nv.global.init:
	.type		$str$1,@object
	.size		$str$1,($str - $str$1)
$str$1:
        /*0000*/ 	.byte	0x47, 0x50, 0x55, 0x3a, 0x20, 0x43, 0x5b, 0x25, 0x64, 0x5d, 0x20, 0x3d, 0x20, 0x25, 0x2e, 0x32
        /*0010*/ 	.byte	0x66, 0x20, 0x2b, 0x20, 0x25, 0x2e, 0x32, 0x66, 0x20, 0x3d, 0x20, 0x25, 0x2e, 0x32, 0x66, 0x0a
        /*0020*/ 	.byte	0x00
	.type		$str,@object
	.size		$str,(.L_0 - $str)
$str:
        /*0021*/ 	.byte	0x48, 0x65, 0x6c, 0x6c, 0x6f, 0x20, 0x66, 0x72, 0x6f, 0x6d, 0x20, 0x74, 0x68, 0x72, 0x65, 0x61
        /*0031*/ 	.byte	0x64, 0x20, 0x25, 0x64, 0x20, 0x69, 0x6e, 0x20, 0x62, 0x6c, 0x6f, 0x63, 0x6b, 0x20, 0x25, 0x64
        /*0041*/ 	.byte	0x20, 0x28, 0x67, 0x6c, 0x6f, 0x62, 0x61, 0x6c, 0x20, 0x74, 0x68, 0x72, 0x65, 0x61, 0x64, 0x20
        /*0051*/ 	.byte	0x25, 0x64, 0x29, 0x0a, 0x00
.L_0:


//--------------------- .nv.shared.reserved.0     --------------------------
	.section	.nv.shared.reserved.0,"aw",@nobits
	.weak		__nv_reservedSMEM_offset_0_alias
	.size		__nv_reservedSMEM_offset_0_alias, 0, 64
	.other		__nv_reservedSMEM_offset_0_alias,@"STO_CUDA_RESERVED_SHARED STV_DEFAULT"
__nv_reservedSMEM_offset_0_alias:
	.zero		0
	.zero		64


//--------------------- .nv.constant0._Z9vectorAddPKfS0_Pfi --------------------------
	.section	.nv.constant0._Z9vectorAddPKfS0_Pfi,"a",@progbits
	.sectionflags	@""
	.align	4
.nv.constant0._Z9vectorAddPKfS0_Pfi:
	.zero		924


//--------------------- .nv.constant0._Z12helloFromGPUv --------------------------
	.section	.nv.constant0._Z12helloFromGPUv,"a",@progbits
	.sectionflags	@""
	.align	4
.nv.constant0._Z12helloFromGPUv:
	.zero		896


//--------------------- SYMBOLS --------------------------

	.type		.nv.reservedSmem.offset0,@object
	.size		.nv.reservedSmem.offset0,0x4
	.type		vprintf,@function
